//
// Generated by NVIDIA NVVM Compiler
//
// Compiler Build ID: CL-36424714
// Cuda compilation tools, release 13.0, V13.0.88
// Based on NVVM 20.0.0
//

.version 9.0
.target sm_100
.address_size 64

	// .globl	_Z8multiplePfS_S_
// _ZZ8multiplePfS_S_E8shared_A has been demoted
// _ZZ8multiplePfS_S_E8shared_B has been demoted

.visible .entry _Z8multiplePfS_S_(
	.param .u64 .ptr .align 1 _Z8multiplePfS_S__param_0,
	.param .u64 .ptr .align 1 _Z8multiplePfS_S__param_1,
	.param .u64 .ptr .align 1 _Z8multiplePfS_S__param_2
)
{
	.reg .pred 	%p<11>;
	.reg .b32 	%r<43>;
	.reg .b32 	%f<108>;
	.reg .b64 	%rd<13>;
	// demoted variable
	.shared .align 4 .b8 _ZZ8multiplePfS_S_E8shared_A[4096];
	// demoted variable
	.shared .align 4 .b8 _ZZ8multiplePfS_S_E8shared_B[4096];
	ld.param.u64 	%rd5, [_Z8multiplePfS_S__param_0];
	ld.param.u64 	%rd6, [_Z8multiplePfS_S__param_1];
	ld.param.u64 	%rd4, [_Z8multiplePfS_S__param_2];
	cvta.to.global.u64 	%rd1, %rd6;
	cvta.to.global.u64 	%rd2, %rd5;
	mov.u32 	%r21, %tid.x;
	mov.u32 	%r22, %tid.y;
	mov.u32 	%r23, %ctaid.y;
	mov.u32 	%r24, %ntid.y;
	mad.lo.s32 	%r1, %r23, %r24, %r22;
	mov.u32 	%r25, %ctaid.x;
	mov.u32 	%r26, %ntid.x;
	mul.lo.s32 	%r2, %r25, %r26;
	add.s32 	%r3, %r2, %r21;
	sub.s32 	%r4, 4096, %r21;
	shl.b32 	%r27, %r22, 5;
	add.s32 	%r28, %r27, %r21;
	shl.b32 	%r29, %r28, 2;
	mov.u32 	%r30, _ZZ8multiplePfS_S_E8shared_A;
	add.s32 	%r5, %r30, %r29;
	shl.b32 	%r31, %r1, 12;
	or.b32  	%r6, %r31, %r21;
	sub.s32 	%r7, 4096, %r22;
	mov.u32 	%r32, _ZZ8multiplePfS_S_E8shared_B;
	add.s32 	%r8, %r32, %r29;
	shl.b32 	%r33, %r22, 12;
	shl.b32 	%r34, %r22, 7;
	add.s32 	%r9, %r30, %r34;
	shl.b32 	%r35, %r21, 2;
	add.s32 	%r10, %r32, %r35;
	add.s32 	%r41, %r3, %r33;
	mov.f32 	%f105, 0f00000000;
	mov.b32 	%r40, 0;
	mov.u32 	%r39, %r6;
	mov.u32 	%r42, %r40;
$L__BB0_1:
	setp.gt.u32 	%p1, %r1, 4095;
	mul.wide.s32 	%rd7, %r41, 4;
	add.s64 	%rd3, %rd1, %rd7;
	setp.ge.u32 	%p2, %r40, %r4;
	mov.f32 	%f106, 0f00000000;
	or.pred  	%p3, %p1, %p2;
	@%p3 bra 	$L__BB0_3;
	mul.wide.u32 	%rd8, %r39, 4;
	add.s64 	%rd9, %rd2, %rd8;
	ld.global.f32 	%f106, [%rd9];
$L__BB0_3:
	setp.gt.s32 	%p4, %r3, 4095;
	st.shared.f32 	[%r5], %f106;
	setp.ge.u32 	%p5, %r40, %r7;
	mov.f32 	%f107, 0f00000000;
	or.pred  	%p6, %p4, %p5;
	@%p6 bra 	$L__BB0_5;
	ld.global.f32 	%f107, [%rd3];
$L__BB0_5:
	st.shared.f32 	[%r8], %f107;
	bar.sync 	0;
	ld.shared.f32 	%f10, [%r9];
	ld.shared.f32 	%f11, [%r10];
	fma.rn.f32 	%f12, %f10, %f11, %f105;
	ld.shared.f32 	%f13, [%r9+4];
	ld.shared.f32 	%f14, [%r10+128];
	fma.rn.f32 	%f15, %f13, %f14, %f12;
	ld.shared.f32 	%f16, [%r9+8];
	ld.shared.f32 	%f17, [%r10+256];
	fma.rn.f32 	%f18, %f16, %f17, %f15;
	ld.shared.f32 	%f19, [%r9+12];
	ld.shared.f32 	%f20, [%r10+384];
	fma.rn.f32 	%f21, %f19, %f20, %f18;
	ld.shared.f32 	%f22, [%r9+16];
	ld.shared.f32 	%f23, [%r10+512];
	fma.rn.f32 	%f24, %f22, %f23, %f21;
	ld.shared.f32 	%f25, [%r9+20];
	ld.shared.f32 	%f26, [%r10+640];
	fma.rn.f32 	%f27, %f25, %f26, %f24;
	ld.shared.f32 	%f28, [%r9+24];
	ld.shared.f32 	%f29, [%r10+768];
	fma.rn.f32 	%f30, %f28, %f29, %f27;
	ld.shared.f32 	%f31, [%r9+28];
	ld.shared.f32 	%f32, [%r10+896];
	fma.rn.f32 	%f33, %f31, %f32, %f30;
	ld.shared.f32 	%f34, [%r9+32];
	ld.shared.f32 	%f35, [%r10+1024];
	fma.rn.f32 	%f36, %f34, %f35, %f33;
	ld.shared.f32 	%f37, [%r9+36];
	ld.shared.f32 	%f38, [%r10+1152];
	fma.rn.f32 	%f39, %f37, %f38, %f36;
	ld.shared.f32 	%f40, [%r9+40];
	ld.shared.f32 	%f41, [%r10+1280];
	fma.rn.f32 	%f42, %f40, %f41, %f39;
	ld.shared.f32 	%f43, [%r9+44];
	ld.shared.f32 	%f44, [%r10+1408];
	fma.rn.f32 	%f45, %f43, %f44, %f42;
	ld.shared.f32 	%f46, [%r9+48];
	ld.shared.f32 	%f47, [%r10+1536];
	fma.rn.f32 	%f48, %f46, %f47, %f45;
	ld.shared.f32 	%f49, [%r9+52];
	ld.shared.f32 	%f50, [%r10+1664];
	fma.rn.f32 	%f51, %f49, %f50, %f48;
	ld.shared.f32 	%f52, [%r9+56];
	ld.shared.f32 	%f53, [%r10+1792];
	fma.rn.f32 	%f54, %f52, %f53, %f51;
	ld.shared.f32 	%f55, [%r9+60];
	ld.shared.f32 	%f56, [%r10+1920];
	fma.rn.f32 	%f57, %f55, %f56, %f54;
	ld.shared.f32 	%f58, [%r9+64];
	ld.shared.f32 	%f59, [%r10+2048];
	fma.rn.f32 	%f60, %f58, %f59, %f57;
	ld.shared.f32 	%f61, [%r9+68];
	ld.shared.f32 	%f62, [%r10+2176];
	fma.rn.f32 	%f63, %f61, %f62, %f60;
	ld.shared.f32 	%f64, [%r9+72];
	ld.shared.f32 	%f65, [%r10+2304];
	fma.rn.f32 	%f66, %f64, %f65, %f63;
	ld.shared.f32 	%f67, [%r9+76];
	ld.shared.f32 	%f68, [%r10+2432];
	fma.rn.f32 	%f69, %f67, %f68, %f66;
	ld.shared.f32 	%f70, [%r9+80];
	ld.shared.f32 	%f71, [%r10+2560];
	fma.rn.f32 	%f72, %f70, %f71, %f69;
	ld.shared.f32 	%f73, [%r9+84];
	ld.shared.f32 	%f74, [%r10+2688];
	fma.rn.f32 	%f75, %f73, %f74, %f72;
	ld.shared.f32 	%f76, [%r9+88];
	ld.shared.f32 	%f77, [%r10+2816];
	fma.rn.f32 	%f78, %f76, %f77, %f75;
	ld.shared.f32 	%f79, [%r9+92];
	ld.shared.f32 	%f80, [%r10+2944];
	fma.rn.f32 	%f81, %f79, %f80, %f78;
	ld.shared.f32 	%f82, [%r9+96];
	ld.shared.f32 	%f83, [%r10+3072];
	fma.rn.f32 	%f84, %f82, %f83, %f81;
	ld.shared.f32 	%f85, [%r9+100];
	ld.shared.f32 	%f86, [%r10+3200];
	fma.rn.f32 	%f87, %f85, %f86, %f84;
	ld.shared.f32 	%f88, [%r9+104];
	ld.shared.f32 	%f89, [%r10+3328];
	fma.rn.f32 	%f90, %f88, %f89, %f87;
	ld.shared.f32 	%f91, [%r9+108];
	ld.shared.f32 	%f92, [%r10+3456];
	fma.rn.f32 	%f93, %f91, %f92, %f90;
	ld.shared.f32 	%f94, [%r9+112];
	ld.shared.f32 	%f95, [%r10+3584];
	fma.rn.f32 	%f96, %f94, %f95, %f93;
	ld.shared.f32 	%f97, [%r9+116];
	ld.shared.f32 	%f98, [%r10+3712];
	fma.rn.f32 	%f99, %f97, %f98, %f96;
	ld.shared.f32 	%f100, [%r9+120];
	ld.shared.f32 	%f101, [%r10+3840];
	fma.rn.f32 	%f102, %f100, %f101, %f99;
	ld.shared.f32 	%f103, [%r9+124];
	ld.shared.f32 	%f104, [%r10+3968];
	fma.rn.f32 	%f105, %f103, %f104, %f102;
	bar.sync 	0;
	add.s32 	%r42, %r42, 1;
	add.s32 	%r41, %r41, 131072;
	add.s32 	%r40, %r40, 32;
	add.s32 	%r39, %r39, 32;
	setp.ne.s32 	%p7, %r42, 128;
	@%p7 bra 	$L__BB0_1;
	setp.gt.s32 	%p8, %r3, 4095;
	setp.gt.u32 	%p9, %r1, 4095;
	or.pred  	%p10, %p9, %p8;
	@%p10 bra 	$L__BB0_8;
	add.s32 	%r38, %r6, %r2;
	cvta.to.global.u64 	%rd10, %rd4;
	mul.wide.s32 	%rd11, %r38, 4;
	add.s64 	%rd12, %rd10, %rd11;
	st.global.f32 	[%rd12], %f105;
$L__BB0_8:
	ret;

}


// ===== COMPILED SASS (sm_100) =====

	.target	sm_100

	.elftype	@"ET_EXEC"


//--------------------- .note.nv.tkinfo           --------------------------
	.section	.note.nv.tkinfo,"",@"SHT_NOTE"
	.sectionflags	@"SHF_NOTE_NV_TKINFO"
	.tkinfo
        /*0018*/ 	.word	0x00000002
        /*0030*/ 	.string	""
        /*0030*/ 	.string	"ptxas"
        /*0030*/ 	.string	"Cuda compilation tools, release 13.0, V13.0.88"
        /*0030*/ 	.string	"Build cuda_13.0.r13.0/compiler.36424714_0"
        /*0030*/ 	.string	"-arch sm_100 -m 64 "



//--------------------- .note.nv.cuinfo           --------------------------
	.section	.note.nv.cuinfo,"",@"SHT_NOTE"
	.sectionflags	@"SHF_NOTE_NV_CUINFO"
        /*0018*/ 	.short	0x0002
        /*001a*/ 	.short	0x0064
        /*001c*/ 	.short	0x0082
	.zero		2


//--------------------- .nv.info                  --------------------------
	.section	.nv.info,"",@"SHT_CUDA_INFO"
	.align	4


	//----- nvinfo : EIATTR_REGCOUNT
	.align		4
        /*0000*/ 	.byte	0x04, 0x2f
        /*0002*/ 	.short	(.L_1 - .L_0)
	.align		4
.L_0:
        /*0004*/ 	.word	index@(_Z8multiplePfS_S_)
        /*0008*/ 	.word	0x00000020


	//----- nvinfo : EIATTR_FRAME_SIZE
	.align		4
.L_1:
        /*000c*/ 	.byte	0x04, 0x11
        /*000e*/ 	.short	(.L_3 - .L_2)
	.align		4
.L_2:
        /*0010*/ 	.word	index@(_Z8multiplePfS_S_)
        /*0014*/ 	.word	0x00000000


	//----- nvinfo : EIATTR_MIN_STACK_SIZE
	.align		4
.L_3:
        /*0018*/ 	.byte	0x04, 0x12
        /*001a*/ 	.short	(.L_5 - .L_4)
	.align		4
.L_4:
        /*001c*/ 	.word	index@(_Z8multiplePfS_S_)
        /*0020*/ 	.word	0x00000000
.L_5:


//--------------------- .nv.compat                --------------------------
	.section	.nv.compat,"",@"SHT_CUDA_COMPAT_INFO"
	.align	4
        /*0000*/ 	.byte	0x02, 0x09, 0x00, 0x00, 0x02, 0x02, 0x01, 0x00, 0x02, 0x05, 0x05, 0x00, 0x03, 0x07, 0x01, 0x01
        /*0010*/ 	.byte	0x02, 0x03, 0x00, 0x00, 0x02, 0x06, 0x01, 0x00, 0x04, 0x0b, 0x08, 0x00, 0x09, 0x00, 0x00, 0x00
        /*0020*/ 	.byte	0x00, 0x00, 0x00, 0x00


//--------------------- .nv.info._Z8multiplePfS_S_ --------------------------
	.section	.nv.info._Z8multiplePfS_S_,"",@"SHT_CUDA_INFO"
	.sectionflags	@""
	.align	4


	//----- nvinfo : EIATTR_CUDA_API_VERSION
	.align		4
        /*0000*/ 	.byte	0x04, 0x37
        /*0002*/ 	.short	(.L_7 - .L_6)
.L_6:
        /*0004*/ 	.word	0x00000082


	//----- nvinfo : EIATTR_KPARAM_INFO
	.align		4
.L_7:
        /*0008*/ 	.byte	0x04, 0x17
        /*000a*/ 	.short	(.L_9 - .L_8)
.L_8:
        /*000c*/ 	.word	0x00000000
        /*0010*/ 	.short	0x0002
        /*0012*/ 	.short	0x0010
        /*0014*/ 	.byte	0x00, 0xf5, 0x21, 0x00


	//----- nvinfo : EIATTR_KPARAM_INFO
	.align		4
.L_9:
        /*0018*/ 	.byte	0x04, 0x17
        /*001a*/ 	.short	(.L_11 - .L_10)
.L_10:
        /*001c*/ 	.word	0x00000000
        /*0020*/ 	.short	0x0001
        /*0022*/ 	.short	0x0008
        /*0024*/ 	.byte	0x00, 0xf5, 0x21, 0x00


	//----- nvinfo : EIATTR_KPARAM_INFO
	.align		4
.L_11:
        /*0028*/ 	.byte	0x04, 0x17
        /*002a*/ 	.short	(.L_13 - .L_12)
.L_12:
        /*002c*/ 	.word	0x00000000
        /*0030*/ 	.short	0x0000
        /*0032*/ 	.short	0x0000
        /*0034*/ 	.byte	0x00, 0xf5, 0x21, 0x00


	//----- nvinfo : EIATTR_SPARSE_MMA_MASK
	.align		4
.L_13:
        /*0038*/ 	.byte	0x03, 0x50
        /*003a*/ 	.short	0x0000


	//----- nvinfo : EIATTR_MAXREG_COUNT
	.align		4
        /*003c*/ 	.byte	0x03, 0x1b
        /*003e*/ 	.short	0x00ff


	//----- nvinfo : EIATTR_NUM_BARRIERS
	.align		4
        /*0040*/ 	.byte	0x02, 0x4c
        /*0042*/ 	.byte	0x01
	.zero		1


	//----- nvinfo : EIATTR_MERCURY_ISA_VERSION
	.align		4
        /*0044*/ 	.byte	0x03, 0x5f
        /*0046*/ 	.short	0x0101


	//----- nvinfo : EIATTR_VRC_CTA_INIT_COUNT
	.align		4
        /*0048*/ 	.byte	0x02, 0x4a
	.zero		1
	.zero		1


	//----- nvinfo : EIATTR_EXIT_INSTR_OFFSETS
	.align		4
        /*004c*/ 	.byte	0x04, 0x1c
        /*004e*/ 	.short	(.L_15 - .L_14)


	//   ....[0]....
.L_14:
        /*0050*/ 	.word	0x000007e0


	//   ....[1]....
        /*0054*/ 	.word	0x00000830


	//----- nvinfo : EIATTR_CBANK_PARAM_SIZE
	.align		4
.L_15:
        /*0058*/ 	.byte	0x03, 0x19
        /*005a*/ 	.short	0x0018


	//----- nvinfo : EIATTR_PARAM_CBANK
	.align		4
        /*005c*/ 	.byte	0x04, 0x0a
        /*005e*/ 	.short	(.L_17 - .L_16)
	.align		4
.L_16:
        /*0060*/ 	.word	index@(.nv.constant0._Z8multiplePfS_S_)
        /*0064*/ 	.short	0x0380
        /*0066*/ 	.short	0x0018


	//----- nvinfo : EIATTR_SW_WAR
	.align		4
.L_17:
        /*0068*/ 	.byte	0x04, 0x36
        /*006a*/ 	.short	(.L_19 - .L_18)
.L_18:
        /*006c*/ 	.word	0x00000008
.L_19:


//--------------------- .nv.callgraph             --------------------------
	.section	.nv.callgraph,"",@"SHT_CUDA_CALLGRAPH"
	.align	4
	.sectionentsize	8
	.align		4
        /*0000*/ 	.word	0x00000000
	.align		4
        /*0004*/ 	.word	0xffffffff
	.align		4
        /*0008*/ 	.word	0x00000000
	.align		4
        /*000c*/ 	.word	0xfffffffe
	.align		4
        /*0010*/ 	.word	0x00000000
	.align		4
        /*0014*/ 	.word	0xfffffffd
	.align		4
        /*0018*/ 	.word	0x00000000
	.align		4
        /*001c*/ 	.word	0xfffffffc


//--------------------- .text._Z8multiplePfS_S_   --------------------------
	.section	.text._Z8multiplePfS_S_,"ax",@progbits
	.align	128
        .global         _Z8multiplePfS_S_
        .type           _Z8multiplePfS_S_,@function
        .size           _Z8multiplePfS_S_,(.L_x_2 - _Z8multiplePfS_S_)
        .other          _Z8multiplePfS_S_,@"STO_CUDA_ENTRY STV_DEFAULT"
_Z8multiplePfS_S_:
.text._Z8multiplePfS_S_:
[----:B------:R-:W-:Y:S01]  /*0000*/  LDC R1, c[0x0][0x37c] ;  /* 0x0000df00ff017b82 */ /* 0x000fe20000000800 */
[----:B------:R-:W0:Y:S07]  /*0010*/  S2R R9, SR_TID.Y ;  /* 0x0000000000097919 */ /* 0x000e2e0000002200 */
[----:B------:R-:W1:Y:S01]  /*0020*/  S2UR UR9, SR_CTAID.Y ;  /* 0x00000000000979c3 */ /* 0x000e620000002600 */
[----:B------:R-:W-:Y:S01]  /*0030*/  UMOV UR4, 0x400 ;  /* 0x0000040000047882 */ /* 0x000fe20000000000 */
[----:B------:R-:W-:Y:S01]  /*0040*/  HFMA2 R23, -RZ, RZ, 0, 0 ;  /* 0x00000000ff177431 */ /* 0x000fe200000001ff */
[----:B------:R-:W2:Y:S01]  /*0050*/  S2R R0, SR_TID.X ;  /* 0x0000000000007919 */ /* 0x000ea20000002100 */
[----:B------:R-:W3:Y:S04]  /*0060*/  LDCU.64 UR10, c[0x0][0x358] ;  /* 0x00006b00ff0a77ac */ /* 0x000ee80008000a00 */
[----:B------:R-:W1:Y:S01]  /*0070*/  LDC R2, c[0x0][0x364] ;  /* 0x0000d900ff027b82 */ /* 0x000e620000000800 */
[----:B------:R-:W4:Y:S07]  /*0080*/  LDCU UR7, c[0x0][0x360] ;  /* 0x00006c00ff0777ac */ /* 0x000f2e0008000800 */
[----:B------:R-:W5:Y:S08]  /*0090*/  S2UR UR5, SR_CgaCtaId ;  /* 0x00000000000579c3 */ /* 0x000f700000008800 */
[----:B------:R-:W4:Y:S01]  /*00a0*/  S2UR UR6, SR_CTAID.X ;  /* 0x00000000000679c3 */ /* 0x000f220000002500 */
[----:B0-----:R-:W-:-:S07]  /*00b0*/  IADD3 R6, PT, PT, -R9, 0x1000, RZ ;  /* 0x0000100009067810 */ /* 0x001fce0007ffe1ff */
[----:B------:R-:W0:Y:S01]  /*00c0*/  LDC.64 R20, c[0x0][0x388] ;  /* 0x0000e200ff147b82 */ /* 0x000e220000000a00 */
[----:B-1----:R-:W-:Y:S01]  /*00d0*/  IMAD R19, R2, UR9, R9 ;  /* 0x0000000902137c24 */ /* 0x002fe2000f8e0209 */
[-C--:B--2---:R-:W-:Y:S02]  /*00e0*/  LEA R5, R9, R0.reuse, 0x5 ;  /* 0x0000000009057211 */ /* 0x084fe400078e28ff */
[----:B------:R-:W-:Y:S02]  /*00f0*/  IADD3 R17, PT, PT, -R0, 0x1000, RZ ;  /* 0x0000100000117810 */ /* 0x000fe40007ffe1ff */
[----:B------:R-:W-:Y:S01]  /*0100*/  SHF.L.U32 R7, R19, 0xc, RZ ;  /* 0x0000000c13077819 */ /* 0x000fe200000006ff */
[----:B-----5:R-:W-:Y:S02]  /*0110*/  ULEA UR8, UR5, UR4, 0x18 ;  /* 0x0000000405087291 */ /* 0x020fe4000f8ec0ff */
[----:B------:R-:W-:Y:S01]  /*0120*/  UIADD3 UR4, UPT, UPT, UR4, 0x1000, URZ ;  /* 0x0000100004047890 */ /* 0x000fe2000fffe0ff */
[----:B------:R-:W-:-:S03]  /*0130*/  LOP3.LUT R7, R7, R0, RZ, 0xfc, !PT ;  /* 0x0000000007077212 */ /* 0x000fc600078efcff */
[----:B------:R-:W-:Y:S01]  /*0140*/  ULEA UR4, UR5, UR4, 0x18 ;  /* 0x0000000405047291 */ /* 0x000fe2000f8ec0ff */
[----:B------:R-:W-:Y:S01]  /*0150*/  LEA R2, R9, UR8, 0x7 ;  /* 0x0000000809027c11 */ /* 0x000fe2000f8e38ff */
[----:B----4-:R-:W-:Y:S01]  /*0160*/  UIMAD UR6, UR6, UR7, URZ ;  /* 0x00000007060672a4 */ /* 0x010fe2000f8e02ff */
[----:B------:R-:W-:Y:S01]  /*0170*/  MOV R4, R7 ;  /* 0x0000000700047202 */ /* 0x000fe20000000f00 */
[----:B------:R-:W-:Y:S01]  /*0180*/  UMOV UR5, URZ ;  /* 0x000000ff00057c82 */ /* 0x000fe20008000000 */
[C---:B------:R-:W-:Y:S02]  /*0190*/  LEA R16, R5.reuse, UR8, 0x2 ;  /* 0x0000000805107c11 */ /* 0x040fe4000f8e10ff */
[C---:B------:R-:W-:Y:S02]  /*01a0*/  LEA R3, R0.reuse, UR4, 0x2 ;  /* 0x0000000400037c11 */ /* 0x040fe4000f8e10ff */
[----:B------:R-:W-:Y:S02]  /*01b0*/  IADD3 R18, PT, PT, R0, UR6, RZ ;  /* 0x0000000600127c10 */ /* 0x000fe4000fffe0ff */
[----:B------:R-:W-:Y:S01]  /*01c0*/  LEA R5, R5, UR4, 0x2 ;  /* 0x0000000405057c11 */ /* 0x000fe2000f8e10ff */
[----:B------:R-:W-:Y:S01]  /*01d0*/  UMOV UR4, URZ ;  /* 0x000000ff00047c82 */ /* 0x000fe20008000000 */
[----:B0--3--:R-:W-:-:S07]  /*01e0*/  LEA R0, R9, R18, 0xc ;  /* 0x0000001209007211 */ /* 0x009fce00078e60ff */
.L_x_0:
[----:B------:R-:W-:Y:S01]  /*01f0*/  ISETP.LE.U32.AND P0, PT, R17, UR4, PT ;  /* 0x0000000411007c0c */ /* 0x000fe2000bf03070 */
[----:B------:R-:W-:Y:S01]  /*0200*/  IMAD.WIDE R10, R0, 0x4, R20 ;  /* 0x00000004000a7825 */ /* 0x000fe200078e0214 */
[----:B------:R-:W-:Y:S02]  /*0210*/  ISETP.LE.U32.AND P1, PT, R6, UR4, PT ;  /* 0x0000000406007c0c */ /* 0x000fe4000bf23070 */
[----:B------:R-:W-:Y:S02]  /*0220*/  ISETP.GT.U32.OR P0, PT, R19, 0xfff, P0 ;  /* 0x00000fff1300780c */ /* 0x000fe40000704470 */
[----:B------:R-:W-:Y:S02]  /*0230*/  ISETP.GT.OR P1, PT, R18, 0xfff, P1 ;  /* 0x00000fff1200780c */ /* 0x000fe40000f24670 */
[----:B------:R-:W-:Y:S02]  /*0240*/  MOV R27, RZ ;  /* 0x000000ff001b7202 */ /* 0x000fe40000000f00 */
[----:B------:R-:W-:-:S07]  /*0250*/  MOV R22, RZ ;  /* 0x000000ff00167202 */ /* 0x000fce0000000f00 */
[----:B------:R-:W0:Y:S02]  /*0260*/  @!P0 LDC.64 R8, c[0x0][0x380] ;  /* 0x0000e000ff088b82 */ /* 0x000e240000000a00 */
[----:B------:R-:W2:Y:S01]  /*0270*/  @!P1 LDG.E R22, desc[UR10][R10.64] ;  /* 0x0000000a0a169981 */ /* 0x000ea2000c1e1900 */
[----:B0-----:R-:W-:-:S05]  /*0280*/  @!P0 IMAD.WIDE.U32 R8, R4, 0x4, R8 ;  /* 0x0000000404088825 */ /* 0x001fca00078e0008 */
[----:B------:R-:W3:Y:S04]  /*0290*/  @!P0 LDG.E R27, desc[UR10][R8.64] ;  /* 0x0000000a081b8981 */ /* 0x000ee8000c1e1900 */
[----:B---3--:R-:W-:Y:S04]  /*02a0*/  STS [R16], R27 ;  /* 0x0000001b10007388 */ /* 0x008fe80000000800 */
[----:B--2---:R-:W-:Y:S01]  /*02b0*/  STS [R5], R22 ;  /* 0x0000001605007388 */ /* 0x004fe20000000800 */
[----:B------:R-:W-:Y:S06]  /*02c0*/  BAR.SYNC.DEFER_BLOCKING 0x0 ;  /* 0x0000000000007b1d */ /* 0x000fec0000010000 */
[----:B------:R-:W-:Y:S04]  /*02d0*/  LDS R26, [R3] ;  /* 0x00000000031a7984 */ /* 0x000fe80000000800 */
[----:B------:R-:W0:Y:S04]  /*02e0*/  LDS.128 R12, [R2] ;  /* 0x00000000020c7984 */ /* 0x000e280000000c00 */
[----:B------:R-:W1:Y:S04]  /*02f0*/  LDS R29, [R3+0x80] ;  /* 0x00008000031d7984 */ /* 0x000e680000000800 */
[----:B------:R-:W2:Y:S04]  /*0300*/  LDS R25, [R3+0x100] ;  /* 0x0001000003197984 */ /* 0x000ea80000000800 */
[----:B------:R-:W3:Y:S04]  /*0310*/  LDS R24, [R3+0x180] ;  /* 0x0001800003187984 */ /* 0x000ee80000000800 */
[----:B------:R-:W-:Y:S04]  /*0320*/  LDS.128 R8, [R2+0x10] ;  /* 0x0000100002087984 */ /* 0x000fe80000000c00 */
[----:B------:R-:W-:Y:S01]  /*0330*/  LDS R22, [R3+0x280] ;  /* 0x0002800003167984 */ /* 0x000fe20000000800 */
[----:B0-----:R-:W-:-:S03]  /*0340*/  FFMA R12, R12, R26, R23 ;  /* 0x0000001a0c0c7223 */ /* 0x001fc60000000017 */
[----:B------:R-:W0:Y:S01]  /*0350*/  LDS R23, [R3+0x200] ;  /* 0x0002000003177984 */ /* 0x000e220000000800 */
[----:B-1----:R-:W-:-:S03]  /*0360*/  FFMA R12, R29, R13, R12 ;  /* 0x0000000d1d0c7223 */ /* 0x002fc6000000000c */
[----:B------:R-:W-:Y:S01]  /*0370*/  LDS R26, [R3+0xb80] ;  /* 0x000b8000031a7984 */ /* 0x000fe20000000800 */
[----:B--2---:R-:W-:-:S03]  /*0380*/  FFMA R13, R25, R14, R12 ;  /* 0x0000000e190d7223 */ /* 0x004fc6000000000c */
[----:B------:R-:W1:Y:S01]  /*0390*/  LDS R25, [R3+0x300] ;  /* 0x0003000003197984 */ /* 0x000e620000000800 */
[----:B---3--:R-:W-:-:S03]  /*03a0*/  FFMA R13, R24, R15, R13 ;  /* 0x0000000f180d7223 */ /* 0x008fc6000000000d */
[----:B------:R-:W2:Y:S01]  /*03b0*/  LDS R24, [R3+0x380] ;  /* 0x0003800003187984 */ /* 0x000ea20000000800 */
[----:B0-----:R-:W-:-:S03]  /*03c0*/  FFMA R27, R8, R23, R13 ;  /* 0x00000017081b7223 */ /* 0x001fc6000000000d */
[----:B------:R-:W-:Y:S04]  /*03d0*/  LDS R23, [R3+0x400] ;  /* 0x0004000003177984 */ /* 0x000fe80000000800 */
[----:B------:R-:W0:Y:S01]  /*03e0*/  LDS.128 R12, [R2+0x20] ;  /* 0x00002000020c7984 */ /* 0x000e220000000c00 */
[----:B------:R-:W-:-:S03]  /*03f0*/  FFMA R8, R22, R9, R27 ;  /* 0x0000000916087223 */ /* 0x000fc6000000001b */
[----:B------:R-:W3:Y:S01]  /*0400*/  LDS R22, [R3+0x480] ;  /* 0x0004800003167984 */ /* 0x000ee20000000800 */
[----:B-1----:R-:W-:-:S03]  /*0410*/  FFMA R9, R25, R10, R8 ;  /* 0x0000000a19097223 */ /* 0x002fc60000000008 */
[----:B------:R-:W1:Y:S01]  /*0420*/  LDS R25, [R3+0x500] ;  /* 0x0005000003197984 */ /* 0x000e620000000800 */
[----:B--2---:R-:W-:-:S03]  /*0430*/  FFMA R9, R24, R11, R9 ;  /* 0x0000000b18097223 */ /* 0x004fc60000000009 */
[----:B------:R-:W2:Y:S01]  /*0440*/  LDS R24, [R3+0x580] ;  /* 0x0005800003187984 */ /* 0x000ea20000000800 */
[----:B0-----:R-:W-:-:S03]  /*0450*/  FFMA R27, R12, R23, R9 ;  /* 0x000000170c1b7223 */ /* 0x001fc60000000009 */
[----:B------:R-:W-:Y:S04]  /*0460*/  LDS R23, [R3+0x600] ;  /* 0x0006000003177984 */ /* 0x000fe80000000800 */
[----:B------:R-:W0:Y:S01]  /*0470*/  LDS.128 R8, [R2+0x30] ;  /* 0x0000300002087984 */ /* 0x000e220000000c00 */
[----:B---3--:R-:W-:-:S03]  /*0480*/  FFMA R12, R22, R13, R27 ;  /* 0x0000000d160c7223 */ /* 0x008fc6000000001b */
        /* <DEDUP_REMOVED lines=22> */
[----:B------:R-:W-:Y:S04]  /*05f0*/  LDS R27, [R3+0xc00] ;  /* 0x000c0000031b7984 */ /* 0x000fe80000000800 */
[----:B------:R-:W-:Y:S01]  /*0600*/  LDS R24, [R3+0xc80] ;  /* 0x000c800003187984 */ /* 0x000fe20000000800 */
[----:B0-----:R-:W-:-:S03]  /*0610*/  FFMA R23, R8, R23, R13 ;  /* 0x0000001708177223 */ /* 0x001fc6000000000d */
[----:B------:R-:W0:Y:S01]  /*0620*/  LDS.128 R12, [R2+0x60] ;  /* 0x00006000020c7984 */ /* 0x000e220000000c00 */
[----:B---3--:R-:W-:-:S03]  /*0630*/  FFMA R22, R22, R9, R23 ;  /* 0x0000000916167223 */ /* 0x008fc60000000017 */
[----:B------:R-:W2:Y:S01]  /*0640*/  LDS R23, [R3+0xd00] ;  /* 0x000d000003177984 */ /* 0x000ea20000000800 */
[----:B-1----:R-:W-:-:S03]  /*0650*/  FFMA R25, R25, R10, R22 ;  /* 0x0000000a19197223 */ /* 0x002fc60000000016 */
[----:B------:R-:W1:Y:S01]  /*0660*/  LDS R22, [R3+0xd80] ;  /* 0x000d800003167984 */ /* 0x000e620000000800 */
[----:B------:R-:W-:-:S03]  /*0670*/  FFMA R11, R26, R11, R25 ;  /* 0x0000000b1a0b7223 */ /* 0x000fc60000000019 */
[----:B------:R-:W-:Y:S01]  /*0680*/  LDS R25, [R3+0xe00] ;  /* 0x000e000003197984 */ /* 0x000fe20000000800 */
[----:B0-----:R-:W-:-:S03]  /*0690*/  FFMA R27, R12, R27, R11 ;  /* 0x0000001b0c1b7223 */ /* 0x001fc6000000000b */
[----:B------:R-:W0:Y:S01]  /*06a0*/  LDS.128 R8, [R2+0x70] ;  /* 0x0000700002087984 */ /* 0x000e220000000c00 */
[----:B------:R-:W-:-:S03]  /*06b0*/  FFMA R24, R24, R13, R27 ;  /* 0x0000000d18187223 */ /* 0x000fc6000000001b */
[----:B------:R-:W3:Y:S04]  /*06c0*/  LDS R27, [R3+0xe80] ;  /* 0x000e8000031b7984 */ /* 0x000ee80000000800 */
[----:B------:R-:W4:Y:S04]  /*06d0*/  LDS R13, [R3+0xf00] ;  /* 0x000f0000030d7984 */ /* 0x000f280000000800 */
[----:B------:R-:W5:Y:S01]  /*06e0*/  LDS R12, [R3+0xf80] ;  /* 0x000f8000030c7984 */ /* 0x000f620000000800 */
[----:B--2---:R-:W-:Y:S01]  /*06f0*/  FFMA R23, R23, R14, R24 ;  /* 0x0000000e17177223 */ /* 0x004fe20000000018 */
[----:B------:R-:W-:-:S03]  /*0700*/  UIADD3 UR5, UPT, UPT, UR5, 0x1, URZ ;  /* 0x0000000105057890 */ /* 0x000fc6000fffe0ff */
[----:B-1----:R-:W-:Y:S01]  /*0710*/  FFMA R15, R22, R15, R23 ;  /* 0x0000000f160f7223 */ /* 0x002fe20000000017 */
[----:B------:R-:W-:Y:S01]  /*0720*/  UISETP.NE.AND UP0, UPT, UR5, 0x80, UPT ;  /* 0x000000800500788c */ /* 0x000fe2000bf05270 */
[----:B------:R-:W-:Y:S02]  /*0730*/  IADD3 R0, PT, PT, R0, 0x20000, RZ ;  /* 0x0002000000007810 */ /* 0x000fe40007ffe0ff */
[----:B------:R-:W-:Y:S01]  /*0740*/  IADD3 R4, PT, PT, R4, 0x20, RZ ;  /* 0x0000002004047810 */ /* 0x000fe20007ffe0ff */
[----:B------:R-:W-:Y:S01]  /*0750*/  UIADD3 UR4, UPT, UPT, UR4, 0x20, URZ ;  /* 0x0000002004047890 */ /* 0x000fe2000fffe0ff */
[----:B0-----:R-:W-:-:S04]  /*0760*/  FFMA R8, R8, R25, R15 ;  /* 0x0000001908087223 */ /* 0x001fc8000000000f */
[----:B---3--:R-:W-:-:S04]  /*0770*/  FFMA R8, R27, R9, R8 ;  /* 0x000000091b087223 */ /* 0x008fc80000000008 */
[----:B----4-:R-:W-:-:S04]  /*0780*/  FFMA R13, R13, R10, R8 ;  /* 0x0000000a0d0d7223 */ /* 0x010fc80000000008 */
[----:B-----5:R-:W-:Y:S01]  /*0790*/  FFMA R23, R12, R11, R13 ;  /* 0x0000000b0c177223 */ /* 0x020fe2000000000d */
[----:B------:R-:W-:Y:S06]  /*07a0*/  BAR.SYNC.DEFER_BLOCKING 0x0 ;  /* 0x0000000000007b1d */ /* 0x000fec0000010000 */
[----:B------:R-:W-:Y:S05]  /*07b0*/  BRA.U UP0, `(.L_x_0) ;  /* 0xfffffff9008c7547 */ /* 0x000fea000b83ffff */
[----:B------:R-:W-:-:S04]  /*07c0*/  ISETP.GT.AND P0, PT, R18, 0xfff, PT ;  /* 0x00000fff1200780c */ /* 0x000fc80003f04270 */
[----:B------:R-:W-:-:S13]  /*07d0*/  ISETP.GT.U32.OR P0, PT, R19, 0xfff, P0 ;  /* 0x00000fff1300780c */ /* 0x000fda0000704470 */
[----:B------:R-:W-:Y:S05]  /*07e0*/  @P0 EXIT ;  /* 0x000000000000094d */ /* 0x000fea0003800000 */
[----:B------:R-:W0:Y:S01]  /*07f0*/  LDC.64 R2, c[0x0][0x390] ;  /* 0x0000e400ff027b82 */ /* 0x000e220000000a00 */
[----:B------:R-:W-:-:S05]  /*0800*/  IADD3 R7, PT, PT, R7, UR6, RZ ;  /* 0x0000000607077c10 */ /* 0x000fca000fffe0ff */
[----:B0-----:R-:W-:-:S05]  /*0810*/  IMAD.WIDE R2, R7, 0x4, R2 ;  /* 0x0000000407027825 */ /* 0x001fca00078e0202 */
[----:B------:R-:W-:Y:S01]  /*0820*/  STG.E desc[UR10][R2.64], R23 ;  /* 0x0000001702007986 */ /* 0x000fe2000c10190a */
[----:B------:R-:W-:Y:S05]  /*0830*/  EXIT ;  /* 0x000000000000794d */ /* 0x000fea0003800000 */
.L_x_1:
[----:B------:R-:W-:-:S00]  /*0840*/  BRA `(.L_x_1) ;  /* 0xfffffffc00fc7947 */ /* 0x000fc0000383ffff */
[----:B------:R-:W-:-:S00]  /*0850*/  NOP ;  /* 0x0000000000007918 */ /* 0x000fc00000000000 */
        /* <DEDUP_REMOVED lines=10> */
.L_x_2:


//--------------------- .nv.shared._Z8multiplePfS_S_ --------------------------
	.section	.nv.shared._Z8multiplePfS_S_,"aw",@nobits
	.sectionflags	@""
	.align	4
.nv.shared._Z8multiplePfS_S_:
	.zero		9216


//--------------------- .nv.shared.reserved.0     --------------------------
	.section	.nv.shared.reserved.0,"aw",@nobits
	.weak		__nv_reservedSMEM_offset_0_alias
	.size		__nv_reservedSMEM_offset_0_alias, 0, 64
	.other		__nv_reservedSMEM_offset_0_alias,@"STO_CUDA_RESERVED_SHARED STV_DEFAULT"
__nv_reservedSMEM_offset_0_alias:
	.zero		0
	.zero		64


//--------------------- .nv.constant0._Z8multiplePfS_S_ --------------------------
	.section	.nv.constant0._Z8multiplePfS_S_,"a",@progbits
	.sectionflags	@""
	.align	4
.nv.constant0._Z8multiplePfS_S_:
	.zero		920


//--------------------- SYMBOLS --------------------------

	.type		.nv.reservedSmem.offset0,@object
	.size		.nv.reservedSmem.offset0,0x4
	.type		.nv.reservedSmem.cap,@object
	.size		.nv.reservedSmem.cap,0x4
